//
// Generated by NVIDIA NVVM Compiler
//
// Compiler Build ID: CL-36424714
// Cuda compilation tools, release 13.0, V13.0.88
// Based on NVVM 20.0.0
//

.version 9.0
.target sm_100
.address_size 64

	// .globl	_Z12histo_kernelPjS_jj
// _ZZ12histo_kernelPjS_jjE3bin has been demoted

.visible .entry _Z12histo_kernelPjS_jj(
	.param .u64 .ptr .align 1 _Z12histo_kernelPjS_jj_param_0,
	.param .u64 .ptr .align 1 _Z12histo_kernelPjS_jj_param_1,
	.param .u32 _Z12histo_kernelPjS_jj_param_2,
	.param .u32 _Z12histo_kernelPjS_jj_param_3
)
{
	.reg .pred 	%p<7>;
	.reg .b32 	%r<32>;
	.reg .b64 	%rd<9>;
	// demoted variable
	.shared .align 4 .b8 _ZZ12histo_kernelPjS_jjE3bin[16384];
	ld.param.u64 	%rd3, [_Z12histo_kernelPjS_jj_param_0];
	ld.param.u64 	%rd4, [_Z12histo_kernelPjS_jj_param_1];
	ld.param.u32 	%r11, [_Z12histo_kernelPjS_jj_param_2];
	ld.param.u32 	%r12, [_Z12histo_kernelPjS_jj_param_3];
	mov.u32 	%r31, %tid.x;
	mov.u32 	%r13, %ctaid.x;
	mov.u32 	%r2, %ntid.x;
	mad.lo.s32 	%r30, %r13, %r2, %r31;
	setp.ge.u32 	%p1, %r31, %r12;
	@%p1 bra 	$L__BB0_3;
	mov.u32 	%r15, _ZZ12histo_kernelPjS_jjE3bin;
	mov.u32 	%r29, %r31;
$L__BB0_2:
	shl.b32 	%r14, %r29, 2;
	add.s32 	%r16, %r15, %r14;
	mov.b32 	%r17, 0;
	st.shared.u32 	[%r16], %r17;
	add.s32 	%r29, %r29, %r2;
	setp.lt.u32 	%p2, %r29, %r12;
	@%p2 bra 	$L__BB0_2;
$L__BB0_3:
	bar.sync 	0;
	setp.ge.u32 	%p3, %r30, %r11;
	@%p3 bra 	$L__BB0_6;
	mov.u32 	%r18, %nctaid.x;
	mul.lo.s32 	%r6, %r2, %r18;
	cvta.to.global.u64 	%rd1, %rd3;
	mov.u32 	%r21, _ZZ12histo_kernelPjS_jjE3bin;
$L__BB0_5:
	mul.wide.s32 	%rd5, %r30, 4;
	add.s64 	%rd6, %rd1, %rd5;
	ld.global.u32 	%r19, [%rd6];
	shl.b32 	%r20, %r19, 2;
	add.s32 	%r22, %r21, %r20;
	atom.shared.add.u32 	%r23, [%r22], 1;
	add.s32 	%r30, %r30, %r6;
	setp.lt.u32 	%p4, %r30, %r11;
	@%p4 bra 	$L__BB0_5;
$L__BB0_6:
	setp.ge.u32 	%p5, %r31, %r12;
	bar.sync 	0;
	@%p5 bra 	$L__BB0_9;
	cvta.to.global.u64 	%rd2, %rd4;
	mov.u32 	%r25, _ZZ12histo_kernelPjS_jjE3bin;
$L__BB0_8:
	mul.wide.u32 	%rd7, %r31, 4;
	add.s64 	%rd8, %rd2, %rd7;
	shl.b32 	%r24, %r31, 2;
	add.s32 	%r26, %r25, %r24;
	ld.shared.u32 	%r27, [%r26];
	atom.global.add.u32 	%r28, [%rd8], %r27;
	add.s32 	%r31, %r31, %r2;
	setp.lt.u32 	%p6, %r31, %r12;
	@%p6 bra 	$L__BB0_8;
$L__BB0_9:
	ret;

}


// ===== COMPILED SASS (sm_100) =====

	.target	sm_100

	.elftype	@"ET_EXEC"


//--------------------- .note.nv.tkinfo           --------------------------
	.section	.note.nv.tkinfo,"",@"SHT_NOTE"
	.sectionflags	@"SHF_NOTE_NV_TKINFO"
	.tkinfo
        /*0018*/ 	.word	0x00000002
        /*0030*/ 	.string	""
        /*0030*/ 	.string	"ptxas"
        /*0030*/ 	.string	"Cuda compilation tools, release 13.0, V13.0.88"
        /*0030*/ 	.string	"Build cuda_13.0.r13.0/compiler.36424714_0"
        /*0030*/ 	.string	"-arch sm_100 -m 64 "



//--------------------- .note.nv.cuinfo           --------------------------
	.section	.note.nv.cuinfo,"",@"SHT_NOTE"
	.sectionflags	@"SHF_NOTE_NV_CUINFO"
        /*0018*/ 	.short	0x0002
        /*001a*/ 	.short	0x0064
        /*001c*/ 	.short	0x0082
	.zero		2


//--------------------- .nv.info                  --------------------------
	.section	.nv.info,"",@"SHT_CUDA_INFO"
	.align	4


	//----- nvinfo : EIATTR_REGCOUNT
	.align		4
        /*0000*/ 	.byte	0x04, 0x2f
        /*0002*/ 	.short	(.L_1 - .L_0)
	.align		4
.L_0:
        /*0004*/ 	.word	index@(_Z12histo_kernelPjS_jj)
        /*0008*/ 	.word	0x0000000e


	//----- nvinfo : EIATTR_FRAME_SIZE
	.align		4
.L_1:
        /*000c*/ 	.byte	0x04, 0x11
        /*000e*/ 	.short	(.L_3 - .L_2)
	.align		4
.L_2:
        /*0010*/ 	.word	index@(_Z12histo_kernelPjS_jj)
        /*0014*/ 	.word	0x00000000


	//----- nvinfo : EIATTR_MIN_STACK_SIZE
	.align		4
.L_3:
        /*0018*/ 	.byte	0x04, 0x12
        /*001a*/ 	.short	(.L_5 - .L_4)
	.align		4
.L_4:
        /*001c*/ 	.word	index@(_Z12histo_kernelPjS_jj)
        /*0020*/ 	.word	0x00000000
.L_5:


//--------------------- .nv.compat                --------------------------
	.section	.nv.compat,"",@"SHT_CUDA_COMPAT_INFO"
	.align	4
        /*0000*/ 	.byte	0x02, 0x09, 0x00, 0x00, 0x02, 0x02, 0x01, 0x00, 0x02, 0x05, 0x05, 0x00, 0x03, 0x07, 0x01, 0x01
        /*0010*/ 	.byte	0x02, 0x03, 0x00, 0x00, 0x02, 0x06, 0x01, 0x00, 0x04, 0x0b, 0x08, 0x00, 0x09, 0x00, 0x00, 0x00
        /*0020*/ 	.byte	0x00, 0x00, 0x00, 0x00


//--------------------- .nv.info._Z12histo_kernelPjS_jj --------------------------
	.section	.nv.info._Z12histo_kernelPjS_jj,"",@"SHT_CUDA_INFO"
	.sectionflags	@""
	.align	4


	//----- nvinfo : EIATTR_CUDA_API_VERSION
	.align		4
        /*0000*/ 	.byte	0x04, 0x37
        /*0002*/ 	.short	(.L_7 - .L_6)
.L_6:
        /*0004*/ 	.word	0x00000082


	//----- nvinfo : EIATTR_KPARAM_INFO
	.align		4
.L_7:
        /*0008*/ 	.byte	0x04, 0x17
        /*000a*/ 	.short	(.L_9 - .L_8)
.L_8:
        /*000c*/ 	.word	0x00000000
        /*0010*/ 	.short	0x0003
        /*0012*/ 	.short	0x0014
        /*0014*/ 	.byte	0x00, 0xf0, 0x11, 0x00


	//----- nvinfo : EIATTR_KPARAM_INFO
	.align		4
.L_9:
        /*0018*/ 	.byte	0x04, 0x17
        /*001a*/ 	.short	(.L_11 - .L_10)
.L_10:
        /*001c*/ 	.word	0x00000000
        /*0020*/ 	.short	0x0002
        /*0022*/ 	.short	0x0010
        /*0024*/ 	.byte	0x00, 0xf0, 0x11, 0x00


	//----- nvinfo : EIATTR_KPARAM_INFO
	.align		4
.L_11:
        /*0028*/ 	.byte	0x04, 0x17
        /*002a*/ 	.short	(.L_13 - .L_12)
.L_12:
        /*002c*/ 	.word	0x00000000
        /*0030*/ 	.short	0x0001
        /*0032*/ 	.short	0x0008
        /*0034*/ 	.byte	0x00, 0xf5, 0x21, 0x00


	//----- nvinfo : EIATTR_KPARAM_INFO
	.align		4
.L_13:
        /*0038*/ 	.byte	0x04, 0x17
        /*003a*/ 	.short	(.L_15 - .L_14)
.L_14:
        /*003c*/ 	.word	0x00000000
        /*0040*/ 	.short	0x0000
        /*0042*/ 	.short	0x0000
        /*0044*/ 	.byte	0x00, 0xf5, 0x21, 0x00


	//----- nvinfo : EIATTR_SPARSE_MMA_MASK
	.align		4
.L_15:
        /*0048*/ 	.byte	0x03, 0x50
        /*004a*/ 	.short	0x0000


	//----- nvinfo : EIATTR_MAXREG_COUNT
	.align		4
        /*004c*/ 	.byte	0x03, 0x1b
        /*004e*/ 	.short	0x00ff


	//----- nvinfo : EIATTR_NUM_BARRIERS
	.align		4
        /*0050*/ 	.byte	0x02, 0x4c
        /*0052*/ 	.byte	0x01
	.zero		1


	//----- nvinfo : EIATTR_MERCURY_ISA_VERSION
	.align		4
        /*0054*/ 	.byte	0x03, 0x5f
        /*0056*/ 	.short	0x0101


	//----- nvinfo : EIATTR_VRC_CTA_INIT_COUNT
	.align		4
        /*0058*/ 	.byte	0x02, 0x4a
	.zero		1
	.zero		1


	//----- nvinfo : EIATTR_EXIT_INSTR_OFFSETS
	.align		4
        /*005c*/ 	.byte	0x04, 0x1c
        /*005e*/ 	.short	(.L_17 - .L_16)


	//   ....[0]....
.L_16:
        /*0060*/ 	.word	0x00000290


	//   ....[1]....
        /*0064*/ 	.word	0x00000350


	//----- nvinfo : EIATTR_CRS_STACK_SIZE
	.align		4
.L_17:
        /*0068*/ 	.byte	0x04, 0x1e
        /*006a*/ 	.short	(.L_19 - .L_18)
.L_18:
        /*006c*/ 	.word	0x00000000


	//----- nvinfo : EIATTR_CBANK_PARAM_SIZE
	.align		4
.L_19:
        /*0070*/ 	.byte	0x03, 0x19
        /*0072*/ 	.short	0x0018


	//----- nvinfo : EIATTR_PARAM_CBANK
	.align		4
        /*0074*/ 	.byte	0x04, 0x0a
        /*0076*/ 	.short	(.L_21 - .L_20)
	.align		4
.L_20:
        /*0078*/ 	.word	index@(.nv.constant0._Z12histo_kernelPjS_jj)
        /*007c*/ 	.short	0x0380
        /*007e*/ 	.short	0x0018


	//----- nvinfo : EIATTR_SW_WAR
	.align		4
.L_21:
        /*0080*/ 	.byte	0x04, 0x36
        /*0082*/ 	.short	(.L_23 - .L_22)
.L_22:
        /*0084*/ 	.word	0x00000008
.L_23:


//--------------------- .nv.callgraph             --------------------------
	.section	.nv.callgraph,"",@"SHT_CUDA_CALLGRAPH"
	.align	4
	.sectionentsize	8
	.align		4
        /*0000*/ 	.word	0x00000000
	.align		4
        /*0004*/ 	.word	0xffffffff
	.align		4
        /*0008*/ 	.word	0x00000000
	.align		4
        /*000c*/ 	.word	0xfffffffe
	.align		4
        /*0010*/ 	.word	0x00000000
	.align		4
        /*0014*/ 	.word	0xfffffffd
	.align		4
        /*0018*/ 	.word	0x00000000
	.align		4
        /*001c*/ 	.word	0xfffffffc


//--------------------- .text._Z12histo_kernelPjS_jj --------------------------
	.section	.text._Z12histo_kernelPjS_jj,"ax",@progbits
	.align	128
        .global         _Z12histo_kernelPjS_jj
        .type           _Z12histo_kernelPjS_jj,@function
        .size           _Z12histo_kernelPjS_jj,(.L_x_8 - _Z12histo_kernelPjS_jj)
        .other          _Z12histo_kernelPjS_jj,@"STO_CUDA_ENTRY STV_DEFAULT"
_Z12histo_kernelPjS_jj:
.text._Z12histo_kernelPjS_jj:
[----:B------:R-:W-:Y:S01]  /*0000*/  LDC R1, c[0x0][0x37c] ;  /* 0x0000df00ff017b82 */ /* 0x000fe20000000800 */
[----:B------:R-:W0:Y:S01]  /*0010*/  S2R R7, SR_TID.X ;  /* 0x0000000000077919 */ /* 0x000e220000002100 */
[----:B------:R-:W0:Y:S06]  /*0020*/  LDCU UR8, c[0x0][0x394] ;  /* 0x00007280ff0877ac */ /* 0x000e2c0008000800 */
[----:B------:R-:W1:Y:S01]  /*0030*/  S2UR UR4, SR_CTAID.X ;  /* 0x00000000000479c3 */ /* 0x000e620000002500 */
[----:B------:R-:W-:Y:S01]  /*0040*/  BSSY.RECONVERGENT B0, `(.L_x_0) ;  /* 0x0000012000007945 */ /* 0x000fe20003800200 */
[----:B------:R-:W2:Y:S01]  /*0050*/  LDCU UR5, c[0x0][0x390] ;  /* 0x00007200ff0577ac */ /* 0x000ea20008000800 */
[----:B------:R-:W3:Y:S05]  /*0060*/  LDCU.64 UR6, c[0x0][0x358] ;  /* 0x00006b00ff0677ac */ /* 0x000eea0008000a00 */
[----:B------:R-:W1:Y:S01]  /*0070*/  LDC R8, c[0x0][0x360] ;  /* 0x0000d800ff087b82 */ /* 0x000e620000000800 */
[C---:B0-----:R-:W-:Y:S01]  /*0080*/  ISETP.GE.U32.AND P2, PT, R7.reuse, UR8, PT ;  /* 0x0000000807007c0c */ /* 0x041fe2000bf46070 */
[----:B-1----:R-:W-:Y:S01]  /*0090*/  IMAD R9, R8, UR4, R7 ;  /* 0x0000000408097c24 */ /* 0x002fe2000f8e0207 */
[----:B------:R-:W-:-:S04]  /*00a0*/  ISETP.GE.U32.AND P0, PT, R7, UR8, PT ;  /* 0x0000000807007c0c */ /* 0x000fc8000bf06070 */
[----:B--2---:R-:W-:-:S07]  /*00b0*/  ISETP.GE.U32.AND P1, PT, R9, UR5, PT ;  /* 0x0000000509007c0c */ /* 0x004fce000bf26070 */
[----:B---3--:R-:W-:Y:S06]  /*00c0*/  @P2 BRA `(.L_x_1) ;  /* 0x0000000000242947 */ /* 0x008fec0003800000 */
[----:B------:R-:W0:Y:S01]  /*00d0*/  S2R R5, SR_CgaCtaId ;  /* 0x0000000000057919 */ /* 0x000e220000008800 */
[----:B------:R-:W-:Y:S01]  /*00e0*/  MOV R0, 0x400 ;  /* 0x0000040000007802 */ /* 0x000fe20000000f00 */
[----:B------:R-:W-:-:S03]  /*00f0*/  IMAD.MOV.U32 R3, RZ, RZ, R7 ;  /* 0x000000ffff037224 */ /* 0x000fc600078e0007 */
[----:B0-----:R-:W-:-:S07]  /*0100*/  LEA R0, R5, R0, 0x18 ;  /* 0x0000000005007211 */ /* 0x001fce00078ec0ff */
.L_x_2:
[----:B------:R-:W-:Y:S02]  /*0110*/  IMAD R2, R3, 0x4, R0 ;  /* 0x0000000403027824 */ /* 0x000fe400078e0200 */
[----:B------:R-:W-:-:S03]  /*0120*/  IMAD.IADD R3, R8, 0x1, R3 ;  /* 0x0000000108037824 */ /* 0x000fc600078e0203 */
[----:B------:R0:W-:Y:S02]  /*0130*/  STS [R2], RZ ;  /* 0x000000ff02007388 */ /* 0x0001e40000000800 */
[----:B------:R-:W-:-:S13]  /*0140*/  ISETP.GE.U32.AND P2, PT, R3, UR8, PT ;  /* 0x0000000803007c0c */ /* 0x000fda000bf46070 */
[----:B0-----:R-:W-:Y:S05]  /*0150*/  @!P2 BRA `(.L_x_2) ;  /* 0xfffffffc00eca947 */ /* 0x001fea000383ffff */
.L_x_1:
[----:B------:R-:W-:Y:S05]  /*0160*/  BSYNC.RECONVERGENT B0 ;  /* 0x0000000000007941 */ /* 0x000fea0003800200 */
.L_x_0:
[----:B------:R-:W-:Y:S06]  /*0170*/  BAR.SYNC.DEFER_BLOCKING 0x0 ;  /* 0x0000000000007b1d */ /* 0x000fec0000010000 */
[----:B------:R-:W-:Y:S04]  /*0180*/  BSSY.RECONVERGENT B0, `(.L_x_3) ;  /* 0x000000f000007945 */ /* 0x000fe80003800200 */
[----:B------:R-:W-:Y:S05]  /*0190*/  @P1 BRA `(.L_x_4) ;  /* 0x0000000000341947 */ /* 0x000fea0003800000 */
[----:B------:R-:W0:Y:S01]  /*01a0*/  S2R R3, SR_CgaCtaId ;  /* 0x0000000000037919 */ /* 0x000e220000008800 */
[----:B------:R-:W1:Y:S01]  /*01b0*/  LDC.64 R4, c[0x0][0x380] ;  /* 0x0000e000ff047b82 */ /* 0x000e620000000a00 */
[----:B------:R-:W2:Y:S01]  /*01c0*/  LDCU UR4, c[0x0][0x370] ;  /* 0x00006e00ff0477ac */ /* 0x000ea20008000800 */
[----:B------:R-:W-:-:S04]  /*01d0*/  MOV R0, 0x400 ;  /* 0x0000040000007802 */ /* 0x000fc80000000f00 */
[----:B0-----:R-:W-:Y:S01]  /*01e0*/  LEA R11, R3, R0, 0x18 ;  /* 0x00000000030b7211 */ /* 0x001fe200078ec0ff */
[----:B--2---:R-:W-:-:S07]  /*01f0*/  IMAD R0, R8, UR4, RZ ;  /* 0x0000000408007c24 */ /* 0x004fce000f8e02ff */
.L_x_5:
[----:B-1----:R-:W-:-:S06]  /*0200*/  IMAD.WIDE R2, R9, 0x4, R4 ;  /* 0x0000000409027825 */ /* 0x002fcc00078e0204 */
[----:B------:R-:W2:Y:S01]  /*0210*/  LDG.E R2, desc[UR6][R2.64] ;  /* 0x0000000602027981 */ /* 0x000ea2000c1e1900 */
[----:B------:R-:W-:-:S05]  /*0220*/  IMAD.IADD R9, R0, 0x1, R9 ;  /* 0x0000000100097824 */ /* 0x000fca00078e0209 */
[----:B------:R-:W-:Y:S01]  /*0230*/  ISETP.GE.U32.AND P1, PT, R9, UR5, PT ;  /* 0x0000000509007c0c */ /* 0x000fe2000bf26070 */
[----:B0-2---:R-:W-:-:S05]  /*0240*/  IMAD R6, R2, 0x4, R11 ;  /* 0x0000000402067824 */ /* 0x005fca00078e020b */
[----:B------:R0:W-:Y:S07]  /*0250*/  ATOMS.POPC.INC.32 RZ, [R6+URZ] ;  /* 0x0000000006ff7f8c */ /* 0x0001ee000d8000ff */
[----:B------:R-:W-:Y:S05]  /*0260*/  @!P1 BRA `(.L_x_5) ;  /* 0xfffffffc00e49947 */ /* 0x000fea000383ffff */
.L_x_4:
[----:B------:R-:W-:Y:S05]  /*0270*/  BSYNC.RECONVERGENT B0 ;  /* 0x0000000000007941 */ /* 0x000fea0003800200 */
.L_x_3:
[----:B------:R-:W-:Y:S06]  /*0280*/  BAR.SYNC.DEFER_BLOCKING 0x0 ;  /* 0x0000000000007b1d */ /* 0x000fec0000010000 */
[----:B------:R-:W-:Y:S05]  /*0290*/  @P0 EXIT ;  /* 0x000000000000094d */ /* 0x000fea0003800000 */
[----:B------:R-:W1:Y:S01]  /*02a0*/  S2UR UR5, SR_CgaCtaId ;  /* 0x00000000000579c3 */ /* 0x000e620000008800 */
[----:B------:R-:W-:-:S07]  /*02b0*/  UMOV UR4, 0x400 ;  /* 0x0000040000047882 */ /* 0x000fce0000000000 */
[----:B------:R-:W2:Y:S01]  /*02c0*/  LDC.64 R4, c[0x0][0x388] ;  /* 0x0000e200ff047b82 */ /* 0x000ea20000000a00 */
[----:B-1----:R-:W-:-:S12]  /*02d0*/  ULEA UR4, UR5, UR4, 0x18 ;  /* 0x0000000405047291 */ /* 0x002fd8000f8ec0ff */
.L_x_6:
[C---:B------:R-:W-:Y:S01]  /*02e0*/  LEA R0, R7.reuse, UR4, 0x2 ;  /* 0x0000000407007c11 */ /* 0x040fe2000f8e10ff */
[----:B-12---:R-:W-:-:S04]  /*02f0*/  IMAD.WIDE.U32 R2, R7, 0x4, R4 ;  /* 0x0000000407027825 */ /* 0x006fc800078e0004 */
[----:B------:R-:W1:Y:S01]  /*0300*/  LDS R9, [R0] ;  /* 0x0000000000097984 */ /* 0x000e620000000800 */
[----:B------:R-:W-:-:S05]  /*0310*/  IMAD.IADD R7, R8, 0x1, R7 ;  /* 0x0000000108077824 */ /* 0x000fca00078e0207 */
[----:B------:R-:W-:Y:S01]  /*0320*/  ISETP.GE.U32.AND P0, PT, R7, UR8, PT ;  /* 0x0000000807007c0c */ /* 0x000fe2000bf06070 */
[----:B-1----:R1:W-:-:S12]  /*0330*/  REDG.E.ADD.STRONG.GPU desc[UR6][R2.64], R9 ;  /* 0x000000090200798e */ /* 0x0023d8000c12e106 */
[----:B------:R-:W-:Y:S05]  /*0340*/  @!P0 BRA `(.L_x_6) ;  /* 0xfffffffc00e48947 */ /* 0x000fea000383ffff */
[----:B------:R-:W-:Y:S05]  /*0350*/  EXIT ;  /* 0x000000000000794d */ /* 0x000fea0003800000 */
.L_x_7:
[----:B------:R-:W-:-:S00]  /*0360*/  BRA `(.L_x_7) ;  /* 0xfffffffc00fc7947 */ /* 0x000fc0000383ffff */
[----:B------:R-:W-:-:S00]  /*0370*/  NOP ;  /* 0x0000000000007918 */ /* 0x000fc00000000000 */
        /* <DEDUP_REMOVED lines=8> */
.L_x_8:


//--------------------- .nv.shared._Z12histo_kernelPjS_jj --------------------------
	.section	.nv.shared._Z12histo_kernelPjS_jj,"aw",@nobits
	.sectionflags	@""
	.align	4
.nv.shared._Z12histo_kernelPjS_jj:
	.zero		17408


//--------------------- .nv.shared.reserved.0     --------------------------
	.section	.nv.shared.reserved.0,"aw",@nobits
	.weak		__nv_reservedSMEM_offset_0_alias
	.size		__nv_reservedSMEM_offset_0_alias, 0, 64
	.other		__nv_reservedSMEM_offset_0_alias,@"STO_CUDA_RESERVED_SHARED STV_DEFAULT"
__nv_reservedSMEM_offset_0_alias:
	.zero		0
	.zero		64


//--------------------- .nv.constant0._Z12histo_kernelPjS_jj --------------------------
	.section	.nv.constant0._Z12histo_kernelPjS_jj,"a",@progbits
	.sectionflags	@""
	.align	4
.nv.constant0._Z12histo_kernelPjS_jj:
	.zero		920


//--------------------- SYMBOLS --------------------------

	.type		.nv.reservedSmem.offset0,@object
	.size		.nv.reservedSmem.offset0,0x4
	.type		.nv.reservedSmem.cap,@object
	.size		.nv.reservedSmem.cap,0x4
